//
// Generated by NVIDIA NVVM Compiler
//
// Compiler Build ID: CL-36424714
// Cuda compilation tools, release 13.0, V13.0.88
// Based on NVVM 20.0.0
//

.version 9.0
.target sm_100
.address_size 64

	// .globl	_Z12child_kernelPi
.global .align 8 .b8 s[8];

.visible .entry _Z12child_kernelPi(
	.param .u64 .ptr .align 1 _Z12child_kernelPi_param_0
)
{


	ret;

}
	// .globl	_Z13simple_kernelv
.visible .entry _Z13simple_kernelv()
{


	ret;

}


// ===== COMPILED SASS (sm_100) =====

	.target	sm_100

	.elftype	@"ET_EXEC"


//--------------------- .note.nv.tkinfo           --------------------------
	.section	.note.nv.tkinfo,"",@"SHT_NOTE"
	.sectionflags	@"SHF_NOTE_NV_TKINFO"
	.tkinfo
        /*0018*/ 	.word	0x00000002
        /*0030*/ 	.string	""
        /*0030*/ 	.string	"ptxas"
        /*0030*/ 	.string	"Cuda compilation tools, release 13.0, V13.0.88"
        /*0030*/ 	.string	"Build cuda_13.0.r13.0/compiler.36424714_0"
        /*0030*/ 	.string	"-arch sm_100 -m 64 "



//--------------------- .note.nv.cuinfo           --------------------------
	.section	.note.nv.cuinfo,"",@"SHT_NOTE"
	.sectionflags	@"SHF_NOTE_NV_CUINFO"
        /*0018*/ 	.short	0x0002
        /*001a*/ 	.short	0x0064
        /*001c*/ 	.short	0x0082
	.zero		2


//--------------------- .nv.info                  --------------------------
	.section	.nv.info,"",@"SHT_CUDA_INFO"
	.align	4


	//----- nvinfo : EIATTR_REGCOUNT
	.align		4
        /*0000*/ 	.byte	0x04, 0x2f
        /*0002*/ 	.short	(.L_2 - .L_1)
	.align		4
.L_1:
        /*0004*/ 	.word	index@(_Z12child_kernelPi)
        /*0008*/ 	.word	0x00000004


	//----- nvinfo : EIATTR_FRAME_SIZE
	.align		4
.L_2:
        /*000c*/ 	.byte	0x04, 0x11
        /*000e*/ 	.short	(.L_4 - .L_3)
	.align		4
.L_3:
        /*0010*/ 	.word	index@(_Z12child_kernelPi)
        /*0014*/ 	.word	0x00000000


	//----- nvinfo : EIATTR_REGCOUNT
	.align		4
.L_4:
        /*0018*/ 	.byte	0x04, 0x2f
        /*001a*/ 	.short	(.L_6 - .L_5)
	.align		4
.L_5:
        /*001c*/ 	.word	index@(_Z13simple_kernelv)
        /*0020*/ 	.word	0x00000004


	//----- nvinfo : EIATTR_FRAME_SIZE
	.align		4
.L_6:
        /*0024*/ 	.byte	0x04, 0x11
        /*0026*/ 	.short	(.L_8 - .L_7)
	.align		4
.L_7:
        /*0028*/ 	.word	index@(_Z13simple_kernelv)
        /*002c*/ 	.word	0x00000000


	//----- nvinfo : EIATTR_MIN_STACK_SIZE
	.align		4
.L_8:
        /*0030*/ 	.byte	0x04, 0x12
        /*0032*/ 	.short	(.L_10 - .L_9)
	.align		4
.L_9:
        /*0034*/ 	.word	index@(_Z13simple_kernelv)
        /*0038*/ 	.word	0x00000000


	//----- nvinfo : EIATTR_MIN_STACK_SIZE
	.align		4
.L_10:
        /*003c*/ 	.byte	0x04, 0x12
        /*003e*/ 	.short	(.L_12 - .L_11)
	.align		4
.L_11:
        /*0040*/ 	.word	index@(_Z12child_kernelPi)
        /*0044*/ 	.word	0x00000000
.L_12:


//--------------------- .nv.compat                --------------------------
	.section	.nv.compat,"",@"SHT_CUDA_COMPAT_INFO"
	.align	4
        /*0000*/ 	.byte	0x02, 0x09, 0x00, 0x00, 0x02, 0x02, 0x01, 0x00, 0x02, 0x05, 0x05, 0x00, 0x03, 0x07, 0x01, 0x01
        /*0010*/ 	.byte	0x02, 0x03, 0x00, 0x00, 0x02, 0x06, 0x01, 0x00, 0x04, 0x0b, 0x08, 0x00, 0x09, 0x00, 0x00, 0x00
        /*0020*/ 	.byte	0x00, 0x00, 0x00, 0x00


//--------------------- .nv.info._Z13simple_kernelv --------------------------
	.section	.nv.info._Z13simple_kernelv,"",@"SHT_CUDA_INFO"
	.sectionflags	@""
	.align	4


	//----- nvinfo : EIATTR_CUDA_API_VERSION
	.align		4
        /*0000*/ 	.byte	0x04, 0x37
        /*0002*/ 	.short	(.L_14 - .L_13)
.L_13:
        /*0004*/ 	.word	0x00000082


	//----- nvinfo : EIATTR_SPARSE_MMA_MASK
	.align		4
.L_14:
        /*0008*/ 	.byte	0x03, 0x50
        /*000a*/ 	.short	0x0000


	//----- nvinfo : EIATTR_MAXREG_COUNT
	.align		4
        /*000c*/ 	.byte	0x03, 0x1b
        /*000e*/ 	.short	0x00ff


	//----- nvinfo : EIATTR_MERCURY_ISA_VERSION
	.align		4
        /*0010*/ 	.byte	0x03, 0x5f
        /*0012*/ 	.short	0x0101


	//----- nvinfo : EIATTR_VRC_CTA_INIT_COUNT
	.align		4
        /*0014*/ 	.byte	0x02, 0x4a
	.zero		1
	.zero		1


	//----- nvinfo : EIATTR_EXIT_INSTR_OFFSETS
	.align		4
        /*0018*/ 	.byte	0x04, 0x1c
        /*001a*/ 	.short	(.L_16 - .L_15)


	//   ....[0]....
.L_15:
        /*001c*/ 	.word	0x00000010


	//----- nvinfo : EIATTR_SW_WAR
	.align		4
.L_16:
        /*0020*/ 	.byte	0x04, 0x36
        /*0022*/ 	.short	(.L_18 - .L_17)
.L_17:
        /*0024*/ 	.word	0x00000008
.L_18:


//--------------------- .nv.info._Z12child_kernelPi --------------------------
	.section	.nv.info._Z12child_kernelPi,"",@"SHT_CUDA_INFO"
	.sectionflags	@""
	.align	4


	//----- nvinfo : EIATTR_CUDA_API_VERSION
	.align		4
        /*0000*/ 	.byte	0x04, 0x37
        /*0002*/ 	.short	(.L_20 - .L_19)
.L_19:
        /*0004*/ 	.word	0x00000082


	//----- nvinfo : EIATTR_KPARAM_INFO
	.align		4
.L_20:
        /*0008*/ 	.byte	0x04, 0x17
        /*000a*/ 	.short	(.L_22 - .L_21)
.L_21:
        /*000c*/ 	.word	0x00000000
        /*0010*/ 	.short	0x0000
        /*0012*/ 	.short	0x0000
        /*0014*/ 	.byte	0x00, 0xf5, 0x21, 0x00


	//----- nvinfo : EIATTR_SPARSE_MMA_MASK
	.align		4
.L_22:
        /*0018*/ 	.byte	0x03, 0x50
        /*001a*/ 	.short	0x0000


	//----- nvinfo : EIATTR_MAXREG_COUNT
	.align		4
        /*001c*/ 	.byte	0x03, 0x1b
        /*001e*/ 	.short	0x00ff


	//----- nvinfo : EIATTR_MERCURY_ISA_VERSION
	.align		4
        /*0020*/ 	.byte	0x03, 0x5f
        /*0022*/ 	.short	0x0101


	//----- nvinfo : EIATTR_VRC_CTA_INIT_COUNT
	.align		4
        /*0024*/ 	.byte	0x02, 0x4a
	.zero		1
	.zero		1


	//----- nvinfo : EIATTR_EXIT_INSTR_OFFSETS
	.align		4
        /*0028*/ 	.byte	0x04, 0x1c
        /*002a*/ 	.short	(.L_24 - .L_23)


	//   ....[0]....
.L_23:
        /*002c*/ 	.word	0x00000010


	//----- nvinfo : EIATTR_CBANK_PARAM_SIZE
	.align		4
.L_24:
        /*0030*/ 	.byte	0x03, 0x19
        /*0032*/ 	.short	0x0008


	//----- nvinfo : EIATTR_PARAM_CBANK
	.align		4
        /*0034*/ 	.byte	0x04, 0x0a
        /*0036*/ 	.short	(.L_26 - .L_25)
	.align		4
.L_25:
        /*0038*/ 	.word	index@(.nv.constant0._Z12child_kernelPi)
        /*003c*/ 	.short	0x0380
        /*003e*/ 	.short	0x0008


	//----- nvinfo : EIATTR_SW_WAR
	.align		4
.L_26:
        /*0040*/ 	.byte	0x04, 0x36
        /*0042*/ 	.short	(.L_28 - .L_27)
.L_27:
        /*0044*/ 	.word	0x00000008
.L_28:


//--------------------- .nv.callgraph             --------------------------
	.section	.nv.callgraph,"",@"SHT_CUDA_CALLGRAPH"
	.align	4
	.sectionentsize	8
	.align		4
        /*0000*/ 	.word	0x00000000
	.align		4
        /*0004*/ 	.word	0xffffffff
	.align		4
        /*0008*/ 	.word	0x00000000
	.align		4
        /*000c*/ 	.word	0xfffffffe
	.align		4
        /*0010*/ 	.word	0x00000000
	.align		4
        /*0014*/ 	.word	0xfffffffd
	.align		4
        /*0018*/ 	.word	0x00000000
	.align		4
        /*001c*/ 	.word	0xfffffffc


//--------------------- .nv.constant4             --------------------------
	.section	.nv.constant4,"a",@progbits
	.align	8
	.align		8
.nv.constant4:
        /*0000*/ 	.dword	s


//--------------------- .text._Z13simple_kernelv  --------------------------
	.section	.text._Z13simple_kernelv,"ax",@progbits
	.align	128
        .global         _Z13simple_kernelv
        .type           _Z13simple_kernelv,@function
        .size           _Z13simple_kernelv,(.L_x_2 - _Z13simple_kernelv)
        .other          _Z13simple_kernelv,@"STO_CUDA_ENTRY STV_DEFAULT"
_Z13simple_kernelv:
.text._Z13simple_kernelv:
[----:B------:R-:W-:Y:S01]  /*0000*/  LDC R1, c[0x0][0x37c] ;  /* 0x0000df00ff017b82 */ /* 0x000fe20000000800 */
[----:B------:R-:W-:Y:S05]  /*0010*/  EXIT ;  /* 0x000000000000794d */ /* 0x000fea0003800000 */
.L_x_0:
[----:B------:R-:W-:-:S00]  /*0020*/  BRA `(.L_x_0) ;  /* 0xfffffffc00fc7947 */ /* 0x000fc0000383ffff */
[----:B------:R-:W-:-:S00]  /*0030*/  NOP ;  /* 0x0000000000007918 */ /* 0x000fc00000000000 */
        /* <DEDUP_REMOVED lines=12> */
.L_x_2:


//--------------------- .text._Z12child_kernelPi  --------------------------
	.section	.text._Z12child_kernelPi,"ax",@progbits
	.align	128
        .global         _Z12child_kernelPi
        .type           _Z12child_kernelPi,@function
        .size           _Z12child_kernelPi,(.L_x_3 - _Z12child_kernelPi)
        .other          _Z12child_kernelPi,@"STO_CUDA_ENTRY STV_DEFAULT"
_Z12child_kernelPi:
.text._Z12child_kernelPi:
[----:B------:R-:W-:Y:S01]  /*0000*/  LDC R1, c[0x0][0x37c] ;  /* 0x0000df00ff017b82 */ /* 0x000fe20000000800 */
[----:B------:R-:W-:Y:S05]  /*0010*/  EXIT ;  /* 0x000000000000794d */ /* 0x000fea0003800000 */
.L_x_1:
        /* <DEDUP_REMOVED lines=14> */
.L_x_3:


//--------------------- .nv.shared.reserved.0     --------------------------
	.section	.nv.shared.reserved.0,"aw",@nobits
	.weak		__nv_reservedSMEM_offset_0_alias
	.size		__nv_reservedSMEM_offset_0_alias, 0, 64
	.other		__nv_reservedSMEM_offset_0_alias,@"STO_CUDA_RESERVED_SHARED STV_DEFAULT"
__nv_reservedSMEM_offset_0_alias:
	.zero		0
	.zero		64


//--------------------- .nv.global                --------------------------
	.section	.nv.global,"aw",@nobits
	.align	8
.nv.global:
	.type		s,@object
	.size		s,(.L_0 - s)
s:
	.zero		8
.L_0:


//--------------------- .nv.constant0._Z13simple_kernelv --------------------------
	.section	.nv.constant0._Z13simple_kernelv,"a",@progbits
	.sectionflags	@""
	.align	4
.nv.constant0._Z13simple_kernelv:
	.zero		896


//--------------------- .nv.constant0._Z12child_kernelPi --------------------------
	.section	.nv.constant0._Z12child_kernelPi,"a",@progbits
	.sectionflags	@""
	.align	4
.nv.constant0._Z12child_kernelPi:
	.zero		904


//--------------------- SYMBOLS --------------------------

	.type		.nv.reservedSmem.offset0,@object
	.size		.nv.reservedSmem.offset0,0x4
